//
// Generated by NVIDIA NVVM Compiler
//
// Compiler Build ID: CL-36424714
// Cuda compilation tools, release 13.0, V13.0.88
// Based on NVVM 20.0.0
//

.version 9.0
.target sm_100
.address_size 64

// _ZZN32_GLOBAL__N__3d205824_4_k_cu_main20transpose_no_swizzleEPKiPiE4tile has been demoted
// _ZZN32_GLOBAL__N__3d205824_4_k_cu_main22transpose_with_swizzleEPKiPiE4tile has been demoted

.entry _ZN32_GLOBAL__N__3d205824_4_k_cu_main20transpose_no_swizzleEPKiPi(
	.param .u64 .ptr .align 1 _ZN32_GLOBAL__N__3d205824_4_k_cu_main20transpose_no_swizzleEPKiPi_param_0,
	.param .u64 .ptr .align 1 _ZN32_GLOBAL__N__3d205824_4_k_cu_main20transpose_no_swizzleEPKiPi_param_1
)
{
	.reg .b32 	%r<26>;
	.reg .b64 	%rd<9>;
	// demoted variable
	.shared .align 4 .b8 _ZZN32_GLOBAL__N__3d205824_4_k_cu_main20transpose_no_swizzleEPKiPiE4tile[4096];
	ld.param.u64 	%rd1, [_ZN32_GLOBAL__N__3d205824_4_k_cu_main20transpose_no_swizzleEPKiPi_param_0];
	ld.param.u64 	%rd2, [_ZN32_GLOBAL__N__3d205824_4_k_cu_main20transpose_no_swizzleEPKiPi_param_1];
	cvta.to.global.u64 	%rd3, %rd2;
	cvta.to.global.u64 	%rd4, %rd1;
	mov.u32 	%r1, %ctaid.x;
	shl.b32 	%r2, %r1, 5;
	mov.u32 	%r3, %tid.x;
	mov.u32 	%r4, %ctaid.y;
	mov.u32 	%r5, %tid.y;
	shl.b32 	%r6, %r4, 10;
	shl.b32 	%r7, %r5, 5;
	add.s32 	%r8, %r7, %r3;
	add.s32 	%r9, %r8, %r6;
	add.s32 	%r10, %r9, %r2;
	mul.wide.u32 	%rd5, %r10, 4;
	add.s64 	%rd6, %rd4, %rd5;
	ld.global.u32 	%r11, [%rd6];
	shl.b32 	%r12, %r5, 7;
	mov.u32 	%r13, _ZZN32_GLOBAL__N__3d205824_4_k_cu_main20transpose_no_swizzleEPKiPiE4tile;
	add.s32 	%r14, %r13, %r12;
	shl.b32 	%r15, %r3, 2;
	add.s32 	%r16, %r14, %r15;
	st.shared.u32 	[%r16], %r11;
	bar.sync 	0;
	shl.b32 	%r17, %r4, 5;
	shl.b32 	%r18, %r3, 7;
	add.s32 	%r19, %r13, %r18;
	shl.b32 	%r20, %r5, 2;
	add.s32 	%r21, %r19, %r20;
	ld.shared.u32 	%r22, [%r21];
	shl.b32 	%r23, %r1, 10;
	add.s32 	%r24, %r8, %r23;
	add.s32 	%r25, %r24, %r17;
	mul.wide.u32 	%rd7, %r25, 4;
	add.s64 	%rd8, %rd3, %rd7;
	st.global.u32 	[%rd8], %r22;
	ret;

}
.entry _ZN32_GLOBAL__N__3d205824_4_k_cu_main22transpose_with_swizzleEPKiPi(
	.param .u64 .ptr .align 1 _ZN32_GLOBAL__N__3d205824_4_k_cu_main22transpose_with_swizzleEPKiPi_param_0,
	.param .u64 .ptr .align 1 _ZN32_GLOBAL__N__3d205824_4_k_cu_main22transpose_with_swizzleEPKiPi_param_1
)
{
	.reg .b32 	%r<26>;
	.reg .b64 	%rd<9>;
	// demoted variable
	.shared .align 4 .b8 _ZZN32_GLOBAL__N__3d205824_4_k_cu_main22transpose_with_swizzleEPKiPiE4tile[4096];
	ld.param.u64 	%rd1, [_ZN32_GLOBAL__N__3d205824_4_k_cu_main22transpose_with_swizzleEPKiPi_param_0];
	ld.param.u64 	%rd2, [_ZN32_GLOBAL__N__3d205824_4_k_cu_main22transpose_with_swizzleEPKiPi_param_1];
	cvta.to.global.u64 	%rd3, %rd2;
	cvta.to.global.u64 	%rd4, %rd1;
	mov.u32 	%r1, %ctaid.x;
	shl.b32 	%r2, %r1, 5;
	mov.u32 	%r3, %tid.x;
	mov.u32 	%r4, %ctaid.y;
	mov.u32 	%r5, %tid.y;
	shl.b32 	%r6, %r4, 10;
	shl.b32 	%r7, %r5, 5;
	add.s32 	%r8, %r7, %r3;
	add.s32 	%r9, %r8, %r6;
	add.s32 	%r10, %r9, %r2;
	mul.wide.u32 	%rd5, %r10, 4;
	add.s64 	%rd6, %rd4, %rd5;
	ld.global.u32 	%r11, [%rd6];
	shl.b32 	%r12, %r5, 7;
	mov.u32 	%r13, _ZZN32_GLOBAL__N__3d205824_4_k_cu_main22transpose_with_swizzleEPKiPiE4tile;
	add.s32 	%r14, %r13, %r12;
	xor.b32  	%r15, %r3, %r5;
	shl.b32 	%r16, %r15, 2;
	add.s32 	%r17, %r14, %r16;
	st.shared.u32 	[%r17], %r11;
	bar.sync 	0;
	shl.b32 	%r18, %r4, 5;
	shl.b32 	%r19, %r3, 7;
	add.s32 	%r20, %r13, %r19;
	add.s32 	%r21, %r20, %r16;
	ld.shared.u32 	%r22, [%r21];
	shl.b32 	%r23, %r1, 10;
	add.s32 	%r24, %r8, %r23;
	add.s32 	%r25, %r24, %r18;
	mul.wide.u32 	%rd7, %r25, 4;
	add.s64 	%rd8, %rd3, %rd7;
	st.global.u32 	[%rd8], %r22;
	ret;

}


// ===== COMPILED SASS (sm_100) =====

	.target	sm_100

	.elftype	@"ET_EXEC"


//--------------------- .note.nv.tkinfo           --------------------------
	.section	.note.nv.tkinfo,"",@"SHT_NOTE"
	.sectionflags	@"SHF_NOTE_NV_TKINFO"
	.tkinfo
        /*0018*/ 	.word	0x00000002
        /*0030*/ 	.string	""
        /*0030*/ 	.string	"ptxas"
        /*0030*/ 	.string	"Cuda compilation tools, release 13.0, V13.0.88"
        /*0030*/ 	.string	"Build cuda_13.0.r13.0/compiler.36424714_0"
        /*0030*/ 	.string	"-arch sm_100 -m 64 "



//--------------------- .note.nv.cuinfo           --------------------------
	.section	.note.nv.cuinfo,"",@"SHT_NOTE"
	.sectionflags	@"SHF_NOTE_NV_CUINFO"
        /*0018*/ 	.short	0x0002
        /*001a*/ 	.short	0x0064
        /*001c*/ 	.short	0x0082
	.zero		2


//--------------------- .nv.info                  --------------------------
	.section	.nv.info,"",@"SHT_CUDA_INFO"
	.align	4


	//----- nvinfo : EIATTR_REGCOUNT
	.align		4
        /*0000*/ 	.byte	0x04, 0x2f
        /*0002*/ 	.short	(.L_1 - .L_0)
	.align		4
.L_0:
        /*0004*/ 	.word	index@(_ZN32_GLOBAL__N__3d205824_4_k_cu_main20transpose_no_swizzleEPKiPi)
        /*0008*/ 	.word	0x0000000e


	//----- nvinfo : EIATTR_FRAME_SIZE
	.align		4
.L_1:
        /*000c*/ 	.byte	0x04, 0x11
        /*000e*/ 	.short	(.L_3 - .L_2)
	.align		4
.L_2:
        /*0010*/ 	.word	index@(_ZN32_GLOBAL__N__3d205824_4_k_cu_main20transpose_no_swizzleEPKiPi)
        /*0014*/ 	.word	0x00000000


	//----- nvinfo : EIATTR_REGCOUNT
	.align		4
.L_3:
        /*0018*/ 	.byte	0x04, 0x2f
        /*001a*/ 	.short	(.L_5 - .L_4)
	.align		4
.L_4:
        /*001c*/ 	.word	index@(_ZN32_GLOBAL__N__3d205824_4_k_cu_main22transpose_with_swizzleEPKiPi)
        /*0020*/ 	.word	0x0000000e


	//----- nvinfo : EIATTR_FRAME_SIZE
	.align		4
.L_5:
        /*0024*/ 	.byte	0x04, 0x11
        /*0026*/ 	.short	(.L_7 - .L_6)
	.align		4
.L_6:
        /*0028*/ 	.word	index@(_ZN32_GLOBAL__N__3d205824_4_k_cu_main22transpose_with_swizzleEPKiPi)
        /*002c*/ 	.word	0x00000000


	//----- nvinfo : EIATTR_MIN_STACK_SIZE
	.align		4
.L_7:
        /*0030*/ 	.byte	0x04, 0x12
        /*0032*/ 	.short	(.L_9 - .L_8)
	.align		4
.L_8:
        /*0034*/ 	.word	index@(_ZN32_GLOBAL__N__3d205824_4_k_cu_main22transpose_with_swizzleEPKiPi)
        /*0038*/ 	.word	0x00000000


	//----- nvinfo : EIATTR_MIN_STACK_SIZE
	.align		4
.L_9:
        /*003c*/ 	.byte	0x04, 0x12
        /*003e*/ 	.short	(.L_11 - .L_10)
	.align		4
.L_10:
        /*0040*/ 	.word	index@(_ZN32_GLOBAL__N__3d205824_4_k_cu_main20transpose_no_swizzleEPKiPi)
        /*0044*/ 	.word	0x00000000
.L_11:


//--------------------- .nv.compat                --------------------------
	.section	.nv.compat,"",@"SHT_CUDA_COMPAT_INFO"
	.align	4
        /*0000*/ 	.byte	0x02, 0x09, 0x00, 0x00, 0x02, 0x02, 0x01, 0x00, 0x02, 0x05, 0x05, 0x00, 0x03, 0x07, 0x01, 0x01
        /*0010*/ 	.byte	0x02, 0x03, 0x00, 0x00, 0x02, 0x06, 0x01, 0x00, 0x04, 0x0b, 0x08, 0x00, 0x09, 0x00, 0x00, 0x00
        /*0020*/ 	.byte	0x00, 0x00, 0x00, 0x00


//--------------------- .nv.info._ZN32_GLOBAL__N__3d205824_4_k_cu_main22transpose_with_swizzleEPKiPi --------------------------
	.section	.nv.info._ZN32_GLOBAL__N__3d205824_4_k_cu_main22transpose_with_swizzleEPKiPi,"",@"SHT_CUDA_INFO"
	.sectionflags	@""
	.align	4


	//----- nvinfo : EIATTR_CUDA_API_VERSION
	.align		4
        /*0000*/ 	.byte	0x04, 0x37
        /*0002*/ 	.short	(.L_13 - .L_12)
.L_12:
        /*0004*/ 	.word	0x00000082


	//----- nvinfo : EIATTR_KPARAM_INFO
	.align		4
.L_13:
        /*0008*/ 	.byte	0x04, 0x17
        /*000a*/ 	.short	(.L_15 - .L_14)
.L_14:
        /*000c*/ 	.word	0x00000000
        /*0010*/ 	.short	0x0001
        /*0012*/ 	.short	0x0008
        /*0014*/ 	.byte	0x00, 0xf5, 0x21, 0x00


	//----- nvinfo : EIATTR_KPARAM_INFO
	.align		4
.L_15:
        /*0018*/ 	.byte	0x04, 0x17
        /*001a*/ 	.short	(.L_17 - .L_16)
.L_16:
        /*001c*/ 	.word	0x00000000
        /*0020*/ 	.short	0x0000
        /*0022*/ 	.short	0x0000
        /*0024*/ 	.byte	0x00, 0xf5, 0x21, 0x00


	//----- nvinfo : EIATTR_SPARSE_MMA_MASK
	.align		4
.L_17:
        /*0028*/ 	.byte	0x03, 0x50
        /*002a*/ 	.short	0x0000


	//----- nvinfo : EIATTR_MAXREG_COUNT
	.align		4
        /*002c*/ 	.byte	0x03, 0x1b
        /*002e*/ 	.short	0x00ff


	//----- nvinfo : EIATTR_NUM_BARRIERS
	.align		4
        /*0030*/ 	.byte	0x02, 0x4c
        /*0032*/ 	.byte	0x01
	.zero		1


	//----- nvinfo : EIATTR_MERCURY_ISA_VERSION
	.align		4
        /*0034*/ 	.byte	0x03, 0x5f
        /*0036*/ 	.short	0x0101


	//----- nvinfo : EIATTR_VRC_CTA_INIT_COUNT
	.align		4
        /*0038*/ 	.byte	0x02, 0x4a
	.zero		1
	.zero		1


	//----- nvinfo : EIATTR_EXIT_INSTR_OFFSETS
	.align		4
        /*003c*/ 	.byte	0x04, 0x1c
        /*003e*/ 	.short	(.L_19 - .L_18)


	//   ....[0]....
.L_18:
        /*0040*/ 	.word	0x000001c0


	//----- nvinfo : EIATTR_CBANK_PARAM_SIZE
	.align		4
.L_19:
        /*0044*/ 	.byte	0x03, 0x19
        /*0046*/ 	.short	0x0010


	//----- nvinfo : EIATTR_PARAM_CBANK
	.align		4
        /*0048*/ 	.byte	0x04, 0x0a
        /*004a*/ 	.short	(.L_21 - .L_20)
	.align		4
.L_20:
        /*004c*/ 	.word	index@(.nv.constant0._ZN32_GLOBAL__N__3d205824_4_k_cu_main22transpose_with_swizzleEPKiPi)
        /*0050*/ 	.short	0x0380
        /*0052*/ 	.short	0x0010


	//----- nvinfo : EIATTR_SW_WAR
	.align		4
.L_21:
        /*0054*/ 	.byte	0x04, 0x36
        /*0056*/ 	.short	(.L_23 - .L_22)
.L_22:
        /*0058*/ 	.word	0x00000008
.L_23:


//--------------------- .nv.info._ZN32_GLOBAL__N__3d205824_4_k_cu_main20transpose_no_swizzleEPKiPi --------------------------
	.section	.nv.info._ZN32_GLOBAL__N__3d205824_4_k_cu_main20transpose_no_swizzleEPKiPi,"",@"SHT_CUDA_INFO"
	.sectionflags	@""
	.align	4


	//----- nvinfo : EIATTR_CUDA_API_VERSION
	.align		4
        /*0000*/ 	.byte	0x04, 0x37
        /*0002*/ 	.short	(.L_25 - .L_24)
.L_24:
        /*0004*/ 	.word	0x00000082


	//----- nvinfo : EIATTR_KPARAM_INFO
	.align		4
.L_25:
        /*0008*/ 	.byte	0x04, 0x17
        /*000a*/ 	.short	(.L_27 - .L_26)
.L_26:
        /*000c*/ 	.word	0x00000000
        /*0010*/ 	.short	0x0001
        /*0012*/ 	.short	0x0008
        /*0014*/ 	.byte	0x00, 0xf5, 0x21, 0x00


	//----- nvinfo : EIATTR_KPARAM_INFO
	.align		4
.L_27:
        /*0018*/ 	.byte	0x04, 0x17
        /*001a*/ 	.short	(.L_29 - .L_28)
.L_28:
        /*001c*/ 	.word	0x00000000
        /*0020*/ 	.short	0x0000
        /*0022*/ 	.short	0x0000
        /*0024*/ 	.byte	0x00, 0xf5, 0x21, 0x00


	//----- nvinfo : EIATTR_SPARSE_MMA_MASK
	.align		4
.L_29:
        /*0028*/ 	.byte	0x03, 0x50
        /*002a*/ 	.short	0x0000


	//----- nvinfo : EIATTR_MAXREG_COUNT
	.align		4
        /*002c*/ 	.byte	0x03, 0x1b
        /*002e*/ 	.short	0x00ff


	//----- nvinfo : EIATTR_NUM_BARRIERS
	.align		4
        /*0030*/ 	.byte	0x02, 0x4c
        /*0032*/ 	.byte	0x01
	.zero		1


	//----- nvinfo : EIATTR_MERCURY_ISA_VERSION
	.align		4
        /*0034*/ 	.byte	0x03, 0x5f
        /*0036*/ 	.short	0x0101


	//----- nvinfo : EIATTR_VRC_CTA_INIT_COUNT
	.align		4
        /*0038*/ 	.byte	0x02, 0x4a
	.zero		1
	.zero		1


	//----- nvinfo : EIATTR_EXIT_INSTR_OFFSETS
	.align		4
        /*003c*/ 	.byte	0x04, 0x1c
        /*003e*/ 	.short	(.L_31 - .L_30)


	//   ....[0]....
.L_30:
        /*0040*/ 	.word	0x000001b0


	//----- nvinfo : EIATTR_CBANK_PARAM_SIZE
	.align		4
.L_31:
        /*0044*/ 	.byte	0x03, 0x19
        /*0046*/ 	.short	0x0010


	//----- nvinfo : EIATTR_PARAM_CBANK
	.align		4
        /*0048*/ 	.byte	0x04, 0x0a
        /*004a*/ 	.short	(.L_33 - .L_32)
	.align		4
.L_32:
        /*004c*/ 	.word	index@(.nv.constant0._ZN32_GLOBAL__N__3d205824_4_k_cu_main20transpose_no_swizzleEPKiPi)
        /*0050*/ 	.short	0x0380
        /*0052*/ 	.short	0x0010


	//----- nvinfo : EIATTR_SW_WAR
	.align		4
.L_33:
        /*0054*/ 	.byte	0x04, 0x36
        /*0056*/ 	.short	(.L_35 - .L_34)
.L_34:
        /*0058*/ 	.word	0x00000008
.L_35:


//--------------------- .nv.callgraph             --------------------------
	.section	.nv.callgraph,"",@"SHT_CUDA_CALLGRAPH"
	.align	4
	.sectionentsize	8
	.align		4
        /*0000*/ 	.word	0x00000000
	.align		4
        /*0004*/ 	.word	0xffffffff
	.align		4
        /*0008*/ 	.word	0x00000000
	.align		4
        /*000c*/ 	.word	0xfffffffe
	.align		4
        /*0010*/ 	.word	0x00000000
	.align		4
        /*0014*/ 	.word	0xfffffffd
	.align		4
        /*0018*/ 	.word	0x00000000
	.align		4
        /*001c*/ 	.word	0xfffffffc


//--------------------- .text._ZN32_GLOBAL__N__3d205824_4_k_cu_main22transpose_with_swizzleEPKiPi --------------------------
	.section	.text._ZN32_GLOBAL__N__3d205824_4_k_cu_main22transpose_with_swizzleEPKiPi,"ax",@progbits
	.align	128
.text._ZN32_GLOBAL__N__3d205824_4_k_cu_main22transpose_with_swizzleEPKiPi:
        .type           _ZN32_GLOBAL__N__3d205824_4_k_cu_main22transpose_with_swizzleEPKiPi,@function
        .size           _ZN32_GLOBAL__N__3d205824_4_k_cu_main22transpose_with_swizzleEPKiPi,(.L_x_2 - _ZN32_GLOBAL__N__3d205824_4_k_cu_main22transpose_with_swizzleEPKiPi)
        .other          _ZN32_GLOBAL__N__3d205824_4_k_cu_main22transpose_with_swizzleEPKiPi,@"STO_CUDA_ENTRY STV_DEFAULT"
_ZN32_GLOBAL__N__3d205824_4_k_cu_main22transpose_with_swizzleEPKiPi:
[----:B------:R-:W-:Y:S01]  /*0000*/  LDC R1, c[0x0][0x37c] ;  /* 0x0000df00ff017b82 */ /* 0x000fe20000000800 */
[----:B------:R-:W0:Y:S07]  /*0010*/  S2R R7, SR_TID.X ;  /* 0x0000000000077919 */ /* 0x000e2e0000002100 */
[----:B------:R-:W1:Y:S01]  /*0020*/  LDC.64 R2, c[0x0][0x380] ;  /* 0x0000e000ff027b82 */ /* 0x000e620000000a00 */
[----:B------:R-:W2:Y:S01]  /*0030*/  LDCU.64 UR6, c[0x0][0x358] ;  /* 0x00006b00ff0677ac */ /* 0x000ea20008000a00 */
[----:B------:R-:W0:Y:S01]  /*0040*/  S2R R8, SR_TID.Y ;  /* 0x0000000000087919 */ /* 0x000e220000002200 */
[----:B------:R-:W3:Y:S01]  /*0050*/  S2R R11, SR_CTAID.Y ;  /* 0x00000000000b7919 */ /* 0x000ee20000002600 */
[----:B------:R-:W4:Y:S01]  /*0060*/  S2R R9, SR_CTAID.X ;  /* 0x0000000000097919 */ /* 0x000f220000002500 */
[----:B0-----:R-:W-:-:S05]  /*0070*/  IMAD R0, R8, 0x20, R7 ;  /* 0x0000002008007824 */ /* 0x001fca00078e0207 */
[----:B---3--:R-:W-:-:S05]  /*0080*/  LEA R4, R11, R0, 0xa ;  /* 0x000000000b047211 */ /* 0x008fca00078e50ff */
[----:B----4-:R-:W-:-:S04]  /*0090*/  IMAD R5, R9, 0x20, R4 ;  /* 0x0000002009057824 */ /* 0x010fc800078e0204 */
[----:B-1----:R-:W-:-:S05]  /*00a0*/  IMAD.WIDE.U32 R2, R5, 0x4, R2 ;  /* 0x0000000405027825 */ /* 0x002fca00078e0002 */
[----:B--2---:R0:W2:Y:S01]  /*00b0*/  LDG.E R4, desc[UR6][R2.64] ;  /* 0x0000000602047981 */ /* 0x0040a2000c1e1900 */
[----:B------:R-:W1:Y:S01]  /*00c0*/  S2UR UR5, SR_CgaCtaId ;  /* 0x00000000000579c3 */ /* 0x000e620000008800 */
[----:B------:R-:W-:Y:S01]  /*00d0*/  UMOV UR4, 0x400 ;  /* 0x0000040000047882 */ /* 0x000fe20000000000 */
[----:B------:R-:W-:Y:S02]  /*00e0*/  LOP3.LUT R6, R7, R8, RZ, 0x3c, !PT ;  /* 0x0000000807067212 */ /* 0x000fe400078e3cff */
[----:B------:R-:W-:-:S04]  /*00f0*/  LEA R0, R9, R0, 0xa ;  /* 0x0000000009007211 */ /* 0x000fc800078e50ff */
[----:B0-----:R-:W0:Y:S01]  /*0100*/  LDC.64 R2, c[0x0][0x388] ;  /* 0x0000e200ff027b82 */ /* 0x001e220000000a00 */
[----:B------:R-:W-:Y:S01]  /*0110*/  IMAD R9, R11, 0x20, R0 ;  /* 0x000000200b097824 */ /* 0x000fe200078e0200 */
[----:B-1----:R-:W-:-:S06]  /*0120*/  ULEA UR4, UR5, UR4, 0x18 ;  /* 0x0000000405047291 */ /* 0x002fcc000f8ec0ff */
[----:B------:R-:W-:Y:S02]  /*0130*/  LEA R5, R8, UR4, 0x7 ;  /* 0x0000000408057c11 */ /* 0x000fe4000f8e38ff */
[----:B------:R-:W-:Y:S01]  /*0140*/  LEA R7, R7, UR4, 0x7 ;  /* 0x0000000407077c11 */ /* 0x000fe2000f8e38ff */
[----:B0-----:R-:W-:Y:S01]  /*0150*/  IMAD.WIDE.U32 R2, R9, 0x4, R2 ;  /* 0x0000000409027825 */ /* 0x001fe200078e0002 */
[----:B------:R-:W-:-:S03]  /*0160*/  LEA R5, R6, R5, 0x2 ;  /* 0x0000000506057211 */ /* 0x000fc600078e10ff */
[----:B------:R-:W-:Y:S02]  /*0170*/  IMAD R7, R6, 0x4, R7 ;  /* 0x0000000406077824 */ /* 0x000fe400078e0207 */
[----:B--2---:R-:W-:Y:S01]  /*0180*/  STS [R5], R4 ;  /* 0x0000000405007388 */ /* 0x004fe20000000800 */
[----:B------:R-:W-:Y:S06]  /*0190*/  BAR.SYNC.DEFER_BLOCKING 0x0 ;  /* 0x0000000000007b1d */ /* 0x000fec0000010000 */
[----:B------:R-:W0:Y:S04]  /*01a0*/  LDS R7, [R7] ;  /* 0x0000000007077984 */ /* 0x000e280000000800 */
[----:B0-----:R-:W-:Y:S01]  /*01b0*/  STG.E desc[UR6][R2.64], R7 ;  /* 0x0000000702007986 */ /* 0x001fe2000c101906 */
[----:B------:R-:W-:Y:S05]  /*01c0*/  EXIT ;  /* 0x000000000000794d */ /* 0x000fea0003800000 */
.L_x_0:
[----:B------:R-:W-:-:S00]  /*01d0*/  BRA `(.L_x_0) ;  /* 0xfffffffc00fc7947 */ /* 0x000fc0000383ffff */
[----:B------:R-:W-:-:S00]  /*01e0*/  NOP ;  /* 0x0000000000007918 */ /* 0x000fc00000000000 */
        /* <DEDUP_REMOVED lines=9> */
.L_x_2:


//--------------------- .text._ZN32_GLOBAL__N__3d205824_4_k_cu_main20transpose_no_swizzleEPKiPi --------------------------
	.section	.text._ZN32_GLOBAL__N__3d205824_4_k_cu_main20transpose_no_swizzleEPKiPi,"ax",@progbits
	.align	128
.text._ZN32_GLOBAL__N__3d205824_4_k_cu_main20transpose_no_swizzleEPKiPi:
        .type           _ZN32_GLOBAL__N__3d205824_4_k_cu_main20transpose_no_swizzleEPKiPi,@function
        .size           _ZN32_GLOBAL__N__3d205824_4_k_cu_main20transpose_no_swizzleEPKiPi,(.L_x_3 - _ZN32_GLOBAL__N__3d205824_4_k_cu_main20transpose_no_swizzleEPKiPi)
        .other          _ZN32_GLOBAL__N__3d205824_4_k_cu_main20transpose_no_swizzleEPKiPi,@"STO_CUDA_ENTRY STV_DEFAULT"
_ZN32_GLOBAL__N__3d205824_4_k_cu_main20transpose_no_swizzleEPKiPi:
[----:B------:R-:W-:Y:S01]  /*0000*/  LDC R1, c[0x0][0x37c] ;  /* 0x0000df00ff017b82 */ /* 0x000fe20000000800 */
[----:B------:R-:W0:Y:S07]  /*0010*/  S2R R8, SR_TID.X ;  /* 0x0000000000087919 */ /* 0x000e2e0000002100 */
[----:B------:R-:W1:Y:S01]  /*0020*/  LDC.64 R2, c[0x0][0x380] ;  /* 0x0000e000ff027b82 */ /* 0x000e620000000a00 */
[----:B------:R-:W2:Y:S01]  /*0030*/  LDCU.64 UR6, c[0x0][0x358] ;  /* 0x00006b00ff0677ac */ /* 0x000ea20008000a00 */
[----:B------:R-:W0:Y:S01]  /*0040*/  S2R R7, SR_TID.Y ;  /* 0x0000000000077919 */ /* 0x000e220000002200 */
[----:B------:R-:W3:Y:S01]  /*0050*/  S2R R11, SR_CTAID.Y ;  /* 0x00000000000b7919 */ /* 0x000ee20000002600 */
[----:B------:R-:W4:Y:S01]  /*0060*/  S2R R9, SR_CTAID.X ;  /* 0x0000000000097919 */ /* 0x000f220000002500 */
[----:B0-----:R-:W-:-:S04]  /*0070*/  LEA R0, R7, R8, 0x5 ;  /* 0x0000000807007211 */ /* 0x001fc800078e28ff */
[----:B---3--:R-:W-:-:S05]  /*0080*/  LEA R4, R11, R0, 0xa ;  /* 0x000000000b047211 */ /* 0x008fca00078e50ff */
[----:B----4-:R-:W-:-:S04]  /*0090*/  IMAD R5, R9, 0x20, R4 ;  /* 0x0000002009057824 */ /* 0x010fc800078e0204 */
[----:B-1----:R-:W-:-:S05]  /*00a0*/  IMAD.WIDE.U32 R2, R5, 0x4, R2 ;  /* 0x0000000405027825 */ /* 0x002fca00078e0002 */
[----:B--2---:R0:W2:Y:S01]  /*00b0*/  LDG.E R4, desc[UR6][R2.64] ;  /* 0x0000000602047981 */ /* 0x0040a2000c1e1900 */
[----:B------:R-:W1:Y:S01]  /*00c0*/  S2UR UR5, SR_CgaCtaId ;  /* 0x00000000000579c3 */ /* 0x000e620000008800 */
[----:B------:R-:W-:Y:S01]  /*00d0*/  UMOV UR4, 0x400 ;  /* 0x0000040000047882 */ /* 0x000fe20000000000 */
[----:B------:R-:W-:-:S05]  /*00e0*/  LEA R0, R9, R0, 0xa ;  /* 0x0000000009007211 */ /* 0x000fca00078e50ff */
[----:B------:R-:W-:Y:S01]  /*00f0*/  IMAD R9, R11, 0x20, R0 ;  /* 0x000000200b097824 */ /* 0x000fe200078e0200 */
[----:B0-----:R-:W0:Y:S01]  /*0100*/  LDC.64 R2, c[0x0][0x388] ;  /* 0x0000e200ff027b82 */ /* 0x001e220000000a00 */
[----:B-1----:R-:W-:-:S06]  /*0110*/  ULEA UR4, UR5, UR4, 0x18 ;  /* 0x0000000405047291 */ /* 0x002fcc000f8ec0ff */
[----:B------:R-:W-:Y:S02]  /*0120*/  LEA R5, R7, UR4, 0x7 ;  /* 0x0000000407057c11 */ /* 0x000fe4000f8e38ff */
[C---:B------:R-:W-:Y:S01]  /*0130*/  LEA R6, R8.reuse, UR4, 0x7 ;  /* 0x0000000408067c11 */ /* 0x040fe2000f8e38ff */
        /* <DEDUP_REMOVED lines=8> */
.L_x_1:
        /* <DEDUP_REMOVED lines=12> */
.L_x_3:


//--------------------- .nv.shared._ZN32_GLOBAL__N__3d205824_4_k_cu_main22transpose_with_swizzleEPKiPi --------------------------
	.section	.nv.shared._ZN32_GLOBAL__N__3d205824_4_k_cu_main22transpose_with_swizzleEPKiPi,"aw",@nobits
	.sectionflags	@""
	.align	4
.nv.shared._ZN32_GLOBAL__N__3d205824_4_k_cu_main22transpose_with_swizzleEPKiPi:
	.zero		5120


//--------------------- .nv.shared.reserved.0     --------------------------
	.section	.nv.shared.reserved.0,"aw",@nobits
	.weak		__nv_reservedSMEM_offset_0_alias
	.size		__nv_reservedSMEM_offset_0_alias, 0, 64
	.other		__nv_reservedSMEM_offset_0_alias,@"STO_CUDA_RESERVED_SHARED STV_DEFAULT"
__nv_reservedSMEM_offset_0_alias:
	.zero		0
	.zero		64


//--------------------- .nv.shared._ZN32_GLOBAL__N__3d205824_4_k_cu_main20transpose_no_swizzleEPKiPi --------------------------
	.section	.nv.shared._ZN32_GLOBAL__N__3d205824_4_k_cu_main20transpose_no_swizzleEPKiPi,"aw",@nobits
	.sectionflags	@""
	.align	4
.nv.shared._ZN32_GLOBAL__N__3d205824_4_k_cu_main20transpose_no_swizzleEPKiPi:
	.zero		5120


//--------------------- .nv.constant0._ZN32_GLOBAL__N__3d205824_4_k_cu_main22transpose_with_swizzleEPKiPi --------------------------
	.section	.nv.constant0._ZN32_GLOBAL__N__3d205824_4_k_cu_main22transpose_with_swizzleEPKiPi,"a",@progbits
	.sectionflags	@""
	.align	4
.nv.constant0._ZN32_GLOBAL__N__3d205824_4_k_cu_main22transpose_with_swizzleEPKiPi:
	.zero		912


//--------------------- .nv.constant0._ZN32_GLOBAL__N__3d205824_4_k_cu_main20transpose_no_swizzleEPKiPi --------------------------
	.section	.nv.constant0._ZN32_GLOBAL__N__3d205824_4_k_cu_main20transpose_no_swizzleEPKiPi,"a",@progbits
	.sectionflags	@""
	.align	4
.nv.constant0._ZN32_GLOBAL__N__3d205824_4_k_cu_main20transpose_no_swizzleEPKiPi:
	.zero		912


//--------------------- SYMBOLS --------------------------

	.type		.nv.reservedSmem.offset0,@object
	.size		.nv.reservedSmem.offset0,0x4
	.type		.nv.reservedSmem.cap,@object
	.size		.nv.reservedSmem.cap,0x4
